//
// Generated by NVIDIA NVVM Compiler
//
// Compiler Build ID: CL-36424714
// Cuda compilation tools, release 13.0, V13.0.88
// Based on NVVM 20.0.0
//

.version 9.0
.target sm_100
.address_size 64

	// .globl	_Z3addPiS_S_i

.visible .entry _Z3addPiS_S_i(
	.param .u64 .ptr .align 1 _Z3addPiS_S_i_param_0,
	.param .u64 .ptr .align 1 _Z3addPiS_S_i_param_1,
	.param .u64 .ptr .align 1 _Z3addPiS_S_i_param_2,
	.param .u32 _Z3addPiS_S_i_param_3
)
{
	.reg .pred 	%p<2>;
	.reg .b32 	%r<8>;
	.reg .b64 	%rd<13>;

	ld.param.u64 	%rd2, [_Z3addPiS_S_i_param_0];
	ld.param.u64 	%rd3, [_Z3addPiS_S_i_param_1];
	ld.param.u64 	%rd4, [_Z3addPiS_S_i_param_2];
	ld.param.s32 	%rd5, [_Z3addPiS_S_i_param_3];
	mov.u32 	%r1, %tid.x;
	mov.u32 	%r2, %ctaid.x;
	mov.u32 	%r3, %ntid.x;
	mad.lo.s32 	%r4, %r2, %r3, %r1;
	cvt.u64.u32 	%rd1, %r4;
	setp.ge.u64 	%p1, %rd1, %rd5;
	@%p1 bra 	$L__BB0_2;
	cvta.to.global.u64 	%rd6, %rd2;
	cvta.to.global.u64 	%rd7, %rd3;
	cvta.to.global.u64 	%rd8, %rd4;
	shl.b64 	%rd9, %rd1, 2;
	add.s64 	%rd10, %rd6, %rd9;
	ld.global.u32 	%r5, [%rd10];
	add.s64 	%rd11, %rd7, %rd9;
	ld.global.u32 	%r6, [%rd11];
	add.s32 	%r7, %r6, %r5;
	add.s64 	%rd12, %rd8, %rd9;
	st.global.u32 	[%rd12], %r7;
$L__BB0_2:
	ret;

}


// ===== COMPILED SASS (sm_100) =====

	.target	sm_100

	.elftype	@"ET_EXEC"


//--------------------- .note.nv.tkinfo           --------------------------
	.section	.note.nv.tkinfo,"",@"SHT_NOTE"
	.sectionflags	@"SHF_NOTE_NV_TKINFO"
	.tkinfo
        /*0018*/ 	.word	0x00000002
        /*0030*/ 	.string	""
        /*0030*/ 	.string	"ptxas"
        /*0030*/ 	.string	"Cuda compilation tools, release 13.0, V13.0.88"
        /*0030*/ 	.string	"Build cuda_13.0.r13.0/compiler.36424714_0"
        /*0030*/ 	.string	"-arch sm_100 -m 64 "



//--------------------- .note.nv.cuinfo           --------------------------
	.section	.note.nv.cuinfo,"",@"SHT_NOTE"
	.sectionflags	@"SHF_NOTE_NV_CUINFO"
        /*0018*/ 	.short	0x0002
        /*001a*/ 	.short	0x0064
        /*001c*/ 	.short	0x0082
	.zero		2


//--------------------- .nv.info                  --------------------------
	.section	.nv.info,"",@"SHT_CUDA_INFO"
	.align	4


	//----- nvinfo : EIATTR_REGCOUNT
	.align		4
        /*0000*/ 	.byte	0x04, 0x2f
        /*0002*/ 	.short	(.L_1 - .L_0)
	.align		4
.L_0:
        /*0004*/ 	.word	index@(_Z3addPiS_S_i)
        /*0008*/ 	.word	0x0000000c


	//----- nvinfo : EIATTR_FRAME_SIZE
	.align		4
.L_1:
        /*000c*/ 	.byte	0x04, 0x11
        /*000e*/ 	.short	(.L_3 - .L_2)
	.align		4
.L_2:
        /*0010*/ 	.word	index@(_Z3addPiS_S_i)
        /*0014*/ 	.word	0x00000000


	//----- nvinfo : EIATTR_MIN_STACK_SIZE
	.align		4
.L_3:
        /*0018*/ 	.byte	0x04, 0x12
        /*001a*/ 	.short	(.L_5 - .L_4)
	.align		4
.L_4:
        /*001c*/ 	.word	index@(_Z3addPiS_S_i)
        /*0020*/ 	.word	0x00000000
.L_5:


//--------------------- .nv.compat                --------------------------
	.section	.nv.compat,"",@"SHT_CUDA_COMPAT_INFO"
	.align	4
        /*0000*/ 	.byte	0x02, 0x09, 0x00, 0x00, 0x02, 0x02, 0x01, 0x00, 0x02, 0x05, 0x05, 0x00, 0x03, 0x07, 0x01, 0x01
        /*0010*/ 	.byte	0x02, 0x03, 0x00, 0x00, 0x02, 0x06, 0x01, 0x00, 0x04, 0x0b, 0x08, 0x00, 0x09, 0x00, 0x00, 0x00
        /*0020*/ 	.byte	0x00, 0x00, 0x00, 0x00


//--------------------- .nv.info._Z3addPiS_S_i    --------------------------
	.section	.nv.info._Z3addPiS_S_i,"",@"SHT_CUDA_INFO"
	.sectionflags	@""
	.align	4


	//----- nvinfo : EIATTR_CUDA_API_VERSION
	.align		4
        /*0000*/ 	.byte	0x04, 0x37
        /*0002*/ 	.short	(.L_7 - .L_6)
.L_6:
        /*0004*/ 	.word	0x00000082


	//----- nvinfo : EIATTR_KPARAM_INFO
	.align		4
.L_7:
        /*0008*/ 	.byte	0x04, 0x17
        /*000a*/ 	.short	(.L_9 - .L_8)
.L_8:
        /*000c*/ 	.word	0x00000000
        /*0010*/ 	.short	0x0003
        /*0012*/ 	.short	0x0018
        /*0014*/ 	.byte	0x00, 0xf0, 0x11, 0x00


	//----- nvinfo : EIATTR_KPARAM_INFO
	.align		4
.L_9:
        /*0018*/ 	.byte	0x04, 0x17
        /*001a*/ 	.short	(.L_11 - .L_10)
.L_10:
        /*001c*/ 	.word	0x00000000
        /*0020*/ 	.short	0x0002
        /*0022*/ 	.short	0x0010
        /*0024*/ 	.byte	0x00, 0xf5, 0x21, 0x00


	//----- nvinfo : EIATTR_KPARAM_INFO
	.align		4
.L_11:
        /*0028*/ 	.byte	0x04, 0x17
        /*002a*/ 	.short	(.L_13 - .L_12)
.L_12:
        /*002c*/ 	.word	0x00000000
        /*0030*/ 	.short	0x0001
        /*0032*/ 	.short	0x0008
        /*0034*/ 	.byte	0x00, 0xf5, 0x21, 0x00


	//----- nvinfo : EIATTR_KPARAM_INFO
	.align		4
.L_13:
        /*0038*/ 	.byte	0x04, 0x17
        /*003a*/ 	.short	(.L_15 - .L_14)
.L_14:
        /*003c*/ 	.word	0x00000000
        /*0040*/ 	.short	0x0000
        /*0042*/ 	.short	0x0000
        /*0044*/ 	.byte	0x00, 0xf5, 0x21, 0x00


	//----- nvinfo : EIATTR_SPARSE_MMA_MASK
	.align		4
.L_15:
        /*0048*/ 	.byte	0x03, 0x50
        /*004a*/ 	.short	0x0000


	//----- nvinfo : EIATTR_MAXREG_COUNT
	.align		4
        /*004c*/ 	.byte	0x03, 0x1b
        /*004e*/ 	.short	0x00ff


	//----- nvinfo : EIATTR_MERCURY_ISA_VERSION
	.align		4
        /*0050*/ 	.byte	0x03, 0x5f
        /*0052*/ 	.short	0x0101


	//----- nvinfo : EIATTR_VRC_CTA_INIT_COUNT
	.align		4
        /*0054*/ 	.byte	0x02, 0x4a
	.zero		1
	.zero		1


	//----- nvinfo : EIATTR_EXIT_INSTR_OFFSETS
	.align		4
        /*0058*/ 	.byte	0x04, 0x1c
        /*005a*/ 	.short	(.L_17 - .L_16)


	//   ....[0]....
.L_16:
        /*005c*/ 	.word	0x00000090


	//   ....[1]....
        /*0060*/ 	.word	0x00000190


	//----- nvinfo : EIATTR_CBANK_PARAM_SIZE
	.align		4
.L_17:
        /*0064*/ 	.byte	0x03, 0x19
        /*0066*/ 	.short	0x001c


	//----- nvinfo : EIATTR_PARAM_CBANK
	.align		4
        /*0068*/ 	.byte	0x04, 0x0a
        /*006a*/ 	.short	(.L_19 - .L_18)
	.align		4
.L_18:
        /*006c*/ 	.word	index@(.nv.constant0._Z3addPiS_S_i)
        /*0070*/ 	.short	0x0380
        /*0072*/ 	.short	0x001c


	//----- nvinfo : EIATTR_SW_WAR
	.align		4
.L_19:
        /*0074*/ 	.byte	0x04, 0x36
        /*0076*/ 	.short	(.L_21 - .L_20)
.L_20:
        /*0078*/ 	.word	0x00000008
.L_21:


//--------------------- .nv.callgraph             --------------------------
	.section	.nv.callgraph,"",@"SHT_CUDA_CALLGRAPH"
	.align	4
	.sectionentsize	8
	.align		4
        /*0000*/ 	.word	0x00000000
	.align		4
        /*0004*/ 	.word	0xffffffff
	.align		4
        /*0008*/ 	.word	0x00000000
	.align		4
        /*000c*/ 	.word	0xfffffffe
	.align		4
        /*0010*/ 	.word	0x00000000
	.align		4
        /*0014*/ 	.word	0xfffffffd
	.align		4
        /*0018*/ 	.word	0x00000000
	.align		4
        /*001c*/ 	.word	0xfffffffc


//--------------------- .text._Z3addPiS_S_i       --------------------------
	.section	.text._Z3addPiS_S_i,"ax",@progbits
	.align	128
        .global         _Z3addPiS_S_i
        .type           _Z3addPiS_S_i,@function
        .size           _Z3addPiS_S_i,(.L_x_1 - _Z3addPiS_S_i)
        .other          _Z3addPiS_S_i,@"STO_CUDA_ENTRY STV_DEFAULT"
_Z3addPiS_S_i:
.text._Z3addPiS_S_i:
[----:B------:R-:W-:Y:S01]  /*0000*/  LDC R1, c[0x0][0x37c] ;  /* 0x0000df00ff017b82 */ /* 0x000fe20000000800 */
[----:B------:R-:W0:Y:S07]  /*0010*/  S2R R0, SR_TID.X ;  /* 0x0000000000007919 */ /* 0x000e2e0000002100 */
[----:B------:R-:W0:Y:S01]  /*0020*/  S2UR UR4, SR_CTAID.X ;  /* 0x00000000000479c3 */ /* 0x000e220000002500 */
[----:B------:R-:W1:Y:S07]  /*0030*/  LDCU UR5, c[0x0][0x398] ;  /* 0x00007300ff0577ac */ /* 0x000e6e0008000800 */
[----:B------:R-:W0:Y:S02]  /*0040*/  LDC R3, c[0x0][0x360] ;  /* 0x0000d800ff037b82 */ /* 0x000e240000000800 */
[----:B0-----:R-:W-:Y:S01]  /*0050*/  IMAD R0, R3, UR4, R0 ;  /* 0x0000000403007c24 */ /* 0x001fe2000f8e0200 */
[----:B-1----:R-:W-:-:S04]  /*0060*/  USHF.R.S32.HI UR4, URZ, 0x1f, UR5 ;  /* 0x0000001fff047899 */ /* 0x002fc80008011405 */
[----:B------:R-:W-:-:S04]  /*0070*/  ISETP.GE.U32.AND P0, PT, R0, UR5, PT ;  /* 0x0000000500007c0c */ /* 0x000fc8000bf06070 */
[----:B------:R-:W-:-:S13]  /*0080*/  ISETP.GE.U32.AND.EX P0, PT, RZ, UR4, PT, P0 ;  /* 0x00000004ff007c0c */ /* 0x000fda000bf06100 */
[----:B------:R-:W-:Y:S05]  /*0090*/  @P0 EXIT ;  /* 0x000000000000094d */ /* 0x000fea0003800000 */
[----:B------:R-:W0:Y:S01]  /*00a0*/  LDCU.128 UR8, c[0x0][0x380] ;  /* 0x00007000ff0877ac */ /* 0x000e220008000c00 */
[----:B------:R-:W-:Y:S01]  /*00b0*/  IMAD.SHL.U32 R6, R0, 0x4, RZ ;  /* 0x0000000400067824 */ /* 0x000fe200078e00ff */
[----:B------:R-:W-:Y:S01]  /*00c0*/  SHF.R.U32.HI R0, RZ, 0x1e, R0 ;  /* 0x0000001eff007819 */ /* 0x000fe20000011600 */
[----:B------:R-:W1:Y:S01]  /*00d0*/  LDCU.64 UR4, c[0x0][0x358] ;  /* 0x00006b00ff0477ac */ /* 0x000e620008000a00 */
[----:B------:R-:W2:Y:S02]  /*00e0*/  LDCU.64 UR6, c[0x0][0x390] ;  /* 0x00007200ff0677ac */ /* 0x000ea40008000a00 */
[C---:B0-----:R-:W-:Y:S02]  /*00f0*/  IADD3 R4, P1, PT, R6.reuse, UR10, RZ ;  /* 0x0000000a06047c10 */ /* 0x041fe4000ff3e0ff */
[----:B------:R-:W-:Y:S02]  /*0100*/  IADD3 R2, P0, PT, R6, UR8, RZ ;  /* 0x0000000806027c10 */ /* 0x000fe4000ff1e0ff */
[----:B------:R-:W-:-:S02]  /*0110*/  IADD3.X R5, PT, PT, R0, UR11, RZ, P1, !PT ;  /* 0x0000000b00057c10 */ /* 0x000fc40008ffe4ff */
[----:B------:R-:W-:-:S04]  /*0120*/  IADD3.X R3, PT, PT, R0, UR9, RZ, P0, !PT ;  /* 0x0000000900037c10 */ /* 0x000fc800087fe4ff */
[----:B-1----:R-:W3:Y:S04]  /*0130*/  LDG.E R5, desc[UR4][R4.64] ;  /* 0x0000000404057981 */ /* 0x002ee8000c1e1900 */
[----:B------:R-:W3:Y:S01]  /*0140*/  LDG.E R2, desc[UR4][R2.64] ;  /* 0x0000000402027981 */ /* 0x000ee2000c1e1900 */
[----:B--2---:R-:W-:-:S04]  /*0150*/  IADD3 R6, P0, PT, R6, UR6, RZ ;  /* 0x0000000606067c10 */ /* 0x004fc8000ff1e0ff */
[----:B------:R-:W-:Y:S01]  /*0160*/  IADD3.X R7, PT, PT, R0, UR7, RZ, P0, !PT ;  /* 0x0000000700077c10 */ /* 0x000fe200087fe4ff */
[----:B---3--:R-:W-:-:S05]  /*0170*/  IMAD.IADD R9, R2, 0x1, R5 ;  /* 0x0000000102097824 */ /* 0x008fca00078e0205 */
[----:B------:R-:W-:Y:S01]  /*0180*/  STG.E desc[UR4][R6.64], R9 ;  /* 0x0000000906007986 */ /* 0x000fe2000c101904 */
[----:B------:R-:W-:Y:S05]  /*0190*/  EXIT ;  /* 0x000000000000794d */ /* 0x000fea0003800000 */
.L_x_0:
[----:B------:R-:W-:-:S00]  /*01a0*/  BRA `(.L_x_0) ;  /* 0xfffffffc00fc7947 */ /* 0x000fc0000383ffff */
[----:B------:R-:W-:-:S00]  /*01b0*/  NOP ;  /* 0x0000000000007918 */ /* 0x000fc00000000000 */
        /* <DEDUP_REMOVED lines=12> */
.L_x_1:


//--------------------- .nv.shared.reserved.0     --------------------------
	.section	.nv.shared.reserved.0,"aw",@nobits
	.weak		__nv_reservedSMEM_offset_0_alias
	.size		__nv_reservedSMEM_offset_0_alias, 0, 64
	.other		__nv_reservedSMEM_offset_0_alias,@"STO_CUDA_RESERVED_SHARED STV_DEFAULT"
__nv_reservedSMEM_offset_0_alias:
	.zero		0
	.zero		64


//--------------------- .nv.constant0._Z3addPiS_S_i --------------------------
	.section	.nv.constant0._Z3addPiS_S_i,"a",@progbits
	.sectionflags	@""
	.align	4
.nv.constant0._Z3addPiS_S_i:
	.zero		924


//--------------------- SYMBOLS --------------------------

	.type		.nv.reservedSmem.offset0,@object
	.size		.nv.reservedSmem.offset0,0x4
